//
// Generated by NVIDIA NVVM Compiler
//
// Compiler Build ID: CL-36424714
// Cuda compilation tools, release 13.0, V13.0.88
// Based on NVVM 20.0.0
//

.version 9.0
.target sm_100
.address_size 64

	// .globl	_Z6kernelP6uchar4iP7COV_AVGi

.visible .entry _Z6kernelP6uchar4iP7COV_AVGi(
	.param .u64 .ptr .align 1 _Z6kernelP6uchar4iP7COV_AVGi_param_0,
	.param .u32 _Z6kernelP6uchar4iP7COV_AVGi_param_1,
	.param .u64 .ptr .align 1 _Z6kernelP6uchar4iP7COV_AVGi_param_2,
	.param .u32 _Z6kernelP6uchar4iP7COV_AVGi_param_3
)
{
	.reg .pred 	%p<5>;
	.reg .b32 	%r<17>;
	.reg .b64 	%rd<11>;
	.reg .b64 	%fd<3>;

	ld.param.u64 	%rd6, [_Z6kernelP6uchar4iP7COV_AVGi_param_0];
	ld.param.u32 	%r7, [_Z6kernelP6uchar4iP7COV_AVGi_param_1];
	ld.param.u64 	%rd5, [_Z6kernelP6uchar4iP7COV_AVGi_param_2];
	ld.param.u32 	%r8, [_Z6kernelP6uchar4iP7COV_AVGi_param_3];
	cvta.to.global.u64 	%rd1, %rd6;
	mov.u32 	%r9, %tid.x;
	mov.u32 	%r10, %ctaid.x;
	mov.u32 	%r11, %ntid.x;
	mad.lo.s32 	%r15, %r10, %r11, %r9;
	mov.u32 	%r12, %nctaid.x;
	mul.lo.s32 	%r2, %r12, %r11;
	setp.ge.s32 	%p1, %r15, %r7;
	@%p1 bra 	$L__BB0_6;
	cvta.to.global.u64 	%rd2, %rd5;
	setp.gt.s32 	%p2, %r8, 0;
	@%p2 bra 	$L__BB0_4;
	add.s64 	%rd3, %rd1, 3;
$L__BB0_3:
	mul.wide.s32 	%rd7, %r15, 4;
	add.s64 	%rd8, %rd3, %rd7;
	ld.global.f64 	%fd1, [%rd2+48];
	cvt.rzi.u32.f64 	%r13, %fd1;
	st.global.u8 	[%rd8], %r13;
	add.s32 	%r15, %r15, %r2;
	setp.lt.s32 	%p3, %r15, %r7;
	@%p3 bra 	$L__BB0_3;
	bra.uni 	$L__BB0_6;
$L__BB0_4:
	add.s64 	%rd4, %rd1, 3;
$L__BB0_5:
	mul.wide.s32 	%rd9, %r15, 4;
	add.s64 	%rd10, %rd4, %rd9;
	ld.global.f64 	%fd2, [%rd2+48];
	cvt.rzi.u32.f64 	%r14, %fd2;
	st.global.u8 	[%rd10], %r14;
	add.s32 	%r15, %r15, %r2;
	setp.lt.s32 	%p4, %r15, %r7;
	@%p4 bra 	$L__BB0_5;
$L__BB0_6:
	ret;

}


// ===== COMPILED SASS (sm_100) =====

	.target	sm_100

	.elftype	@"ET_EXEC"


//--------------------- .note.nv.tkinfo           --------------------------
	.section	.note.nv.tkinfo,"",@"SHT_NOTE"
	.sectionflags	@"SHF_NOTE_NV_TKINFO"
	.tkinfo
        /*0018*/ 	.word	0x00000002
        /*0030*/ 	.string	""
        /*0030*/ 	.string	"ptxas"
        /*0030*/ 	.string	"Cuda compilation tools, release 13.0, V13.0.88"
        /*0030*/ 	.string	"Build cuda_13.0.r13.0/compiler.36424714_0"
        /*0030*/ 	.string	"-arch sm_100 -m 64 "



//--------------------- .note.nv.cuinfo           --------------------------
	.section	.note.nv.cuinfo,"",@"SHT_NOTE"
	.sectionflags	@"SHF_NOTE_NV_CUINFO"
        /*0018*/ 	.short	0x0002
        /*001a*/ 	.short	0x0064
        /*001c*/ 	.short	0x0082
	.zero		2


//--------------------- .nv.info                  --------------------------
	.section	.nv.info,"",@"SHT_CUDA_INFO"
	.align	4


	//----- nvinfo : EIATTR_REGCOUNT
	.align		4
        /*0000*/ 	.byte	0x04, 0x2f
        /*0002*/ 	.short	(.L_1 - .L_0)
	.align		4
.L_0:
        /*0004*/ 	.word	index@(_Z6kernelP6uchar4iP7COV_AVGi)
        /*0008*/ 	.word	0x0000000d


	//----- nvinfo : EIATTR_FRAME_SIZE
	.align		4
.L_1:
        /*000c*/ 	.byte	0x04, 0x11
        /*000e*/ 	.short	(.L_3 - .L_2)
	.align		4
.L_2:
        /*0010*/ 	.word	index@(_Z6kernelP6uchar4iP7COV_AVGi)
        /*0014*/ 	.word	0x00000000


	//----- nvinfo : EIATTR_MIN_STACK_SIZE
	.align		4
.L_3:
        /*0018*/ 	.byte	0x04, 0x12
        /*001a*/ 	.short	(.L_5 - .L_4)
	.align		4
.L_4:
        /*001c*/ 	.word	index@(_Z6kernelP6uchar4iP7COV_AVGi)
        /*0020*/ 	.word	0x00000000
.L_5:


//--------------------- .nv.compat                --------------------------
	.section	.nv.compat,"",@"SHT_CUDA_COMPAT_INFO"
	.align	4
        /*0000*/ 	.byte	0x02, 0x09, 0x00, 0x00, 0x02, 0x02, 0x01, 0x00, 0x02, 0x05, 0x05, 0x00, 0x03, 0x07, 0x01, 0x01
        /*0010*/ 	.byte	0x02, 0x03, 0x00, 0x00, 0x02, 0x06, 0x01, 0x00, 0x04, 0x0b, 0x08, 0x00, 0x09, 0x00, 0x00, 0x00
        /*0020*/ 	.byte	0x00, 0x00, 0x00, 0x00


//--------------------- .nv.info._Z6kernelP6uchar4iP7COV_AVGi --------------------------
	.section	.nv.info._Z6kernelP6uchar4iP7COV_AVGi,"",@"SHT_CUDA_INFO"
	.sectionflags	@""
	.align	4


	//----- nvinfo : EIATTR_CUDA_API_VERSION
	.align		4
        /*0000*/ 	.byte	0x04, 0x37
        /*0002*/ 	.short	(.L_7 - .L_6)
.L_6:
        /*0004*/ 	.word	0x00000082


	//----- nvinfo : EIATTR_KPARAM_INFO
	.align		4
.L_7:
        /*0008*/ 	.byte	0x04, 0x17
        /*000a*/ 	.short	(.L_9 - .L_8)
.L_8:
        /*000c*/ 	.word	0x00000000
        /*0010*/ 	.short	0x0003
        /*0012*/ 	.short	0x0018
        /*0014*/ 	.byte	0x00, 0xf0, 0x11, 0x00


	//----- nvinfo : EIATTR_KPARAM_INFO
	.align		4
.L_9:
        /*0018*/ 	.byte	0x04, 0x17
        /*001a*/ 	.short	(.L_11 - .L_10)
.L_10:
        /*001c*/ 	.word	0x00000000
        /*0020*/ 	.short	0x0002
        /*0022*/ 	.short	0x0010
        /*0024*/ 	.byte	0x00, 0xf5, 0x21, 0x00


	//----- nvinfo : EIATTR_KPARAM_INFO
	.align		4
.L_11:
        /*0028*/ 	.byte	0x04, 0x17
        /*002a*/ 	.short	(.L_13 - .L_12)
.L_12:
        /*002c*/ 	.word	0x00000000
        /*0030*/ 	.short	0x0001
        /*0032*/ 	.short	0x0008
        /*0034*/ 	.byte	0x00, 0xf0, 0x11, 0x00


	//----- nvinfo : EIATTR_KPARAM_INFO
	.align		4
.L_13:
        /*0038*/ 	.byte	0x04, 0x17
        /*003a*/ 	.short	(.L_15 - .L_14)
.L_14:
        /*003c*/ 	.word	0x00000000
        /*0040*/ 	.short	0x0000
        /*0042*/ 	.short	0x0000
        /*0044*/ 	.byte	0x00, 0xf5, 0x21, 0x00


	//----- nvinfo : EIATTR_SPARSE_MMA_MASK
	.align		4
.L_15:
        /*0048*/ 	.byte	0x03, 0x50
        /*004a*/ 	.short	0x0000


	//----- nvinfo : EIATTR_MAXREG_COUNT
	.align		4
        /*004c*/ 	.byte	0x03, 0x1b
        /*004e*/ 	.short	0x00ff


	//----- nvinfo : EIATTR_MERCURY_ISA_VERSION
	.align		4
        /*0050*/ 	.byte	0x03, 0x5f
        /*0052*/ 	.short	0x0101


	//----- nvinfo : EIATTR_VRC_CTA_INIT_COUNT
	.align		4
        /*0054*/ 	.byte	0x02, 0x4a
	.zero		1
	.zero		1


	//----- nvinfo : EIATTR_EXIT_INSTR_OFFSETS
	.align		4
        /*0058*/ 	.byte	0x04, 0x1c
        /*005a*/ 	.short	(.L_17 - .L_16)


	//   ....[0]....
.L_16:
        /*005c*/ 	.word	0x00000090


	//   ....[1]....
        /*0060*/ 	.word	0x000001f0


	//   ....[2]....
        /*0064*/ 	.word	0x000002c0


	//----- nvinfo : EIATTR_CRS_STACK_SIZE
	.align		4
.L_17:
        /*0068*/ 	.byte	0x04, 0x1e
        /*006a*/ 	.short	(.L_19 - .L_18)
.L_18:
        /*006c*/ 	.word	0x00000000


	//----- nvinfo : EIATTR_CBANK_PARAM_SIZE
	.align		4
.L_19:
        /*0070*/ 	.byte	0x03, 0x19
        /*0072*/ 	.short	0x001c


	//----- nvinfo : EIATTR_PARAM_CBANK
	.align		4
        /*0074*/ 	.byte	0x04, 0x0a
        /*0076*/ 	.short	(.L_21 - .L_20)
	.align		4
.L_20:
        /*0078*/ 	.word	index@(.nv.constant0._Z6kernelP6uchar4iP7COV_AVGi)
        /*007c*/ 	.short	0x0380
        /*007e*/ 	.short	0x001c


	//----- nvinfo : EIATTR_SW_WAR
	.align		4
.L_21:
        /*0080*/ 	.byte	0x04, 0x36
        /*0082*/ 	.short	(.L_23 - .L_22)
.L_22:
        /*0084*/ 	.word	0x00000008
.L_23:


//--------------------- .nv.callgraph             --------------------------
	.section	.nv.callgraph,"",@"SHT_CUDA_CALLGRAPH"
	.align	4
	.sectionentsize	8
	.align		4
        /*0000*/ 	.word	0x00000000
	.align		4
        /*0004*/ 	.word	0xffffffff
	.align		4
        /*0008*/ 	.word	0x00000000
	.align		4
        /*000c*/ 	.word	0xfffffffe
	.align		4
        /*0010*/ 	.word	0x00000000
	.align		4
        /*0014*/ 	.word	0xfffffffd
	.align		4
        /*0018*/ 	.word	0x00000000
	.align		4
        /*001c*/ 	.word	0xfffffffc


//--------------------- .text._Z6kernelP6uchar4iP7COV_AVGi --------------------------
	.section	.text._Z6kernelP6uchar4iP7COV_AVGi,"ax",@progbits
	.align	128
        .global         _Z6kernelP6uchar4iP7COV_AVGi
        .type           _Z6kernelP6uchar4iP7COV_AVGi,@function
        .size           _Z6kernelP6uchar4iP7COV_AVGi,(.L_x_4 - _Z6kernelP6uchar4iP7COV_AVGi)
        .other          _Z6kernelP6uchar4iP7COV_AVGi,@"STO_CUDA_ENTRY STV_DEFAULT"
_Z6kernelP6uchar4iP7COV_AVGi:
.text._Z6kernelP6uchar4iP7COV_AVGi:
[----:B------:R-:W-:Y:S01]  /*0000*/  LDC R1, c[0x0][0x37c] ;  /* 0x0000df00ff017b82 */ /* 0x000fe20000000800 */
[----:B------:R-:W0:Y:S07]  /*0010*/  S2R R0, SR_TID.X ;  /* 0x0000000000007919 */ /* 0x000e2e0000002100 */
[----:B------:R-:W0:Y:S01]  /*0020*/  S2UR UR4, SR_CTAID.X ;  /* 0x00000000000479c3 */ /* 0x000e220000002500 */
[----:B------:R-:W1:Y:S07]  /*0030*/  LDCU UR10, c[0x0][0x388] ;  /* 0x00007100ff0a77ac */ /* 0x000e6e0008000800 */
[----:B------:R-:W0:Y:S01]  /*0040*/  LDC R3, c[0x0][0x360] ;  /* 0x0000d800ff037b82 */ /* 0x000e220000000800 */
[----:B------:R-:W2:Y:S01]  /*0050*/  LDCU UR5, c[0x0][0x370] ;  /* 0x00006e00ff0577ac */ /* 0x000ea20008000800 */
[----:B0-----:R-:W-:-:S02]  /*0060*/  IMAD R0, R3, UR4, R0 ;  /* 0x0000000403007c24 */ /* 0x001fc4000f8e0200 */
[----:B--2---:R-:W-:-:S03]  /*0070*/  IMAD R10, R3, UR5, RZ ;  /* 0x00000005030a7c24 */ /* 0x004fc6000f8e02ff */
[----:B-1----:R-:W-:-:S13]  /*0080*/  ISETP.GE.AND P0, PT, R0, UR10, PT ;  /* 0x0000000a00007c0c */ /* 0x002fda000bf06270 */
[----:B------:R-:W-:Y:S05]  /*0090*/  @P0 EXIT ;  /* 0x000000000000094d */ /* 0x000fea0003800000 */
[----:B------:R-:W0:Y:S01]  /*00a0*/  LDCU UR11, c[0x0][0x398] ;  /* 0x00007300ff0b77ac */ /* 0x000e220008000800 */
[----:B------:R-:W1:Y:S01]  /*00b0*/  LDCU.64 UR6, c[0x0][0x380] ;  /* 0x00007000ff0677ac */ /* 0x000e620008000a00 */
[----:B------:R-:W-:Y:S01]  /*00c0*/  UMOV UR4, 0x3 ;  /* 0x0000000300047882 */ /* 0x000fe20000000000 */
[----:B------:R-:W-:Y:S01]  /*00d0*/  UMOV UR5, 0x0 ;  /* 0x0000000000057882 */ /* 0x000fe20000000000 */
[----:B------:R-:W2:Y:S01]  /*00e0*/  LDCU.64 UR8, c[0x0][0x358] ;  /* 0x00006b00ff0877ac */ /* 0x000ea20008000a00 */
[----:B0-----:R-:W-:Y:S02]  /*00f0*/  UISETP.GT.AND UP0, UPT, UR11, URZ, UPT ;  /* 0x000000ff0b00728c */ /* 0x001fe4000bf04270 */
[----:B-1----:R-:W-:-:S07]  /*0100*/  UIMAD.WIDE.U32 UR4, UR6, 0x1, UR4 ;  /* 0x00000001060478a5 */ /* 0x002fce000f8e0004 */
[----:B--2---:R-:W-:Y:S05]  /*0110*/  BRA.U UP0, `(.L_x_0) ;  /* 0x0000000100387547 */ /* 0x004fea000b800000 */
[----:B------:R-:W0:Y:S01]  /*0120*/  LDC.64 R6, c[0x0][0x390] ;  /* 0x0000e400ff067b82 */ /* 0x000e220000000a00 */
[----:B------:R-:W-:-:S12]  /*0130*/  UIADD3 UR6, UPT, UPT, UR5, UR7, URZ ;  /* 0x0000000705067290 */ /* 0x000fd8000fffe0ff */
.L_x_1:
[----:B01----:R-:W2:Y:S01]  /*0140*/  LDG.E.64 R4, desc[UR8][R6.64+0x30] ;  /* 0x0000300806047981 */ /* 0x003ea2000c1e1b00 */
[----:B------:R-:W-:Y:S01]  /*0150*/  IMAD.U32 R8, RZ, RZ, UR4 ;  /* 0x00000004ff087e24 */ /* 0x000fe2000f8e00ff */
[----:B------:R-:W-:Y:S02]  /*0160*/  MOV R3, UR6 ;  /* 0x0000000600037c02 */ /* 0x000fe40008000f00 */
[----:B------:R-:W-:Y:S01]  /*0170*/  MOV R9, UR5 ;  /* 0x0000000500097c02 */ /* 0x000fe20008000f00 */
[----:B------:R-:W-:-:S04]  /*0180*/  IMAD.MOV.U32 R2, RZ, RZ, R8 ;  /* 0x000000ffff027224 */ /* 0x000fc800078e0008 */
[----:B------:R-:W-:Y:S01]  /*0190*/  IMAD.WIDE R2, R0, 0x4, R2 ;  /* 0x0000000400027825 */ /* 0x000fe200078e0202 */
[----:B------:R-:W-:-:S04]  /*01a0*/  IADD3 R0, PT, PT, R10, R0, RZ ;  /* 0x000000000a007210 */ /* 0x000fc80007ffe0ff */
[----:B------:R-:W-:Y:S01]  /*01b0*/  ISETP.GE.AND P0, PT, R0, UR10, PT ;  /* 0x0000000a00007c0c */ /* 0x000fe2000bf06270 */
[----:B--2---:R-:W0:Y:S02]  /*01c0*/  F2I.U32.F64.TRUNC R5, R4 ;  /* 0x0000000400057311 */ /* 0x004e24000030d000 */
[----:B0-----:R1:W-:Y:S10]  /*01d0*/  STG.E.U8 desc[UR8][R2.64], R5 ;  /* 0x0000000502007986 */ /* 0x0013f4000c101108 */
[----:B------:R-:W-:Y:S05]  /*01e0*/  @!P0 BRA `(.L_x_1) ;  /* 0xfffffffc00d48947 */ /* 0x000fea000383ffff */
[----:B------:R-:W-:Y:S05]  /*01f0*/  EXIT ;  /* 0x000000000000794d */ /* 0x000fea0003800000 */
.L_x_0:
[----:B------:R-:W0:Y:S01]  /*0200*/  LDC.64 R6, c[0x0][0x390] ;  /* 0x0000e400ff067b82 */ /* 0x000e220000000a00 */
[----:B------:R-:W-:-:S04]  /*0210*/  UIADD3 UR4, UP0, UPT, UR6, 0x3, URZ ;  /* 0x0000000306047890 */ /* 0x000fc8000ff1e0ff */
[----:B------:R-:W-:-:S12]  /*0220*/  UIADD3.X UR5, UPT, UPT, URZ, UR7, URZ, UP0, !UPT ;  /* 0x00000007ff057290 */ /* 0x000fd800087fe4ff */
.L_x_2:
[----:B01----:R-:W2:Y:S01]  /*0230*/  LDG.E.64 R4, desc[UR8][R6.64+0x30] ;  /* 0x0000300806047981 */ /* 0x003ea2000c1e1b00 */
[----:B------:R-:W-:Y:S01]  /*0240*/  MOV R3, UR5 ;  /* 0x0000000500037c02 */ /* 0x000fe20008000f00 */
[----:B------:R-:W-:-:S04]  /*0250*/  IMAD.U32 R2, RZ, RZ, UR4 ;  /* 0x00000004ff027e24 */ /* 0x000fc8000f8e00ff */
[----:B------:R-:W-:Y:S01]  /*0260*/  IMAD.WIDE R2, R0, 0x4, R2 ;  /* 0x0000000400027825 */ /* 0x000fe200078e0202 */
[----:B------:R-:W-:-:S04]  /*0270*/  IADD3 R0, PT, PT, R10, R0, RZ ;  /* 0x000000000a007210 */ /* 0x000fc80007ffe0ff */
[----:B------:R-:W-:Y:S01]  /*0280*/  ISETP.GE.AND P0, PT, R0, UR10, PT ;  /* 0x0000000a00007c0c */ /* 0x000fe2000bf06270 */
[----:B--2---:R-:W0:Y:S02]  /*0290*/  F2I.U32.F64.TRUNC R5, R4 ;  /* 0x0000000400057311 */ /* 0x004e24000030d000 */
[----:B0-----:R1:W-:Y:S10]  /*02a0*/  STG.E.U8 desc[UR8][R2.64], R5 ;  /* 0x0000000502007986 */ /* 0x0013f4000c101108 */
[----:B------:R-:W-:Y:S05]  /*02b0*/  @!P0 BRA `(.L_x_2) ;  /* 0xfffffffc00dc8947 */ /* 0x000fea000383ffff */
[----:B------:R-:W-:Y:S05]  /*02c0*/  EXIT ;  /* 0x000000000000794d */ /* 0x000fea0003800000 */
.L_x_3:
[----:B------:R-:W-:-:S00]  /*02d0*/  BRA `(.L_x_3) ;  /* 0xfffffffc00fc7947 */ /* 0x000fc0000383ffff */
[----:B------:R-:W-:-:S00]  /*02e0*/  NOP ;  /* 0x0000000000007918 */ /* 0x000fc00000000000 */
        /* <DEDUP_REMOVED lines=9> */
.L_x_4:


//--------------------- .nv.shared.reserved.0     --------------------------
	.section	.nv.shared.reserved.0,"aw",@nobits
	.weak		__nv_reservedSMEM_offset_0_alias
	.size		__nv_reservedSMEM_offset_0_alias, 0, 64
	.other		__nv_reservedSMEM_offset_0_alias,@"STO_CUDA_RESERVED_SHARED STV_DEFAULT"
__nv_reservedSMEM_offset_0_alias:
	.zero		0
	.zero		64


//--------------------- .nv.constant0._Z6kernelP6uchar4iP7COV_AVGi --------------------------
	.section	.nv.constant0._Z6kernelP6uchar4iP7COV_AVGi,"a",@progbits
	.sectionflags	@""
	.align	4
.nv.constant0._Z6kernelP6uchar4iP7COV_AVGi:
	.zero		924


//--------------------- SYMBOLS --------------------------

	.type		.nv.reservedSmem.offset0,@object
	.size		.nv.reservedSmem.offset0,0x4
